//
// Generated by NVIDIA NVVM Compiler
//
// Compiler Build ID: CL-36424714
// Cuda compilation tools, release 13.0, V13.0.88
// Based on NVVM 20.0.0
//

.version 9.0
.target sm_100
.address_size 64

	// .globl	_Z10helloworldv
.extern .func  (.param .b32 func_retval0) vprintf
(
	.param .b64 vprintf_param_0,
	.param .b64 vprintf_param_1
)
;
// _ZZ3mulPiS_S_E1c has been demoted
.global .align 1 .b8 $str[14] = {72, 101, 108, 108, 111, 32, 87, 111, 114, 108, 100, 33, 10};

.visible .entry _Z10helloworldv()
{
	.reg .b32 	%r<3>;
	.reg .b64 	%rd<3>;

	mov.u64 	%rd1, $str;
	cvta.global.u64 	%rd2, %rd1;
	{ // callseq 0, 0
	.param .b64 param0;
	st.param.b64 	[param0], %rd2;
	.param .b64 param1;
	st.param.b64 	[param1], 0;
	.param .b32 retval0;
	call.uni (retval0), 
	vprintf, 
	(
	param0, 
	param1
	);
	ld.param.b32 	%r1, [retval0];
	} // callseq 0
	ret;

}
	// .globl	_Z3mulPiS_S_
.visible .entry _Z3mulPiS_S_(
	.param .u64 .ptr .align 1 _Z3mulPiS_S__param_0,
	.param .u64 .ptr .align 1 _Z3mulPiS_S__param_1,
	.param .u64 .ptr .align 1 _Z3mulPiS_S__param_2
)
{
	.reg .pred 	%p<8>;
	.reg .b32 	%r<27>;
	.reg .b64 	%rd<10>;
	// demoted variable
	.shared .align 4 .b8 _ZZ3mulPiS_S_E1c[256];
	ld.param.u64 	%rd2, [_Z3mulPiS_S__param_0];
	ld.param.u64 	%rd3, [_Z3mulPiS_S__param_1];
	ld.param.u64 	%rd1, [_Z3mulPiS_S__param_2];
	cvta.to.global.u64 	%rd4, %rd3;
	cvta.to.global.u64 	%rd5, %rd2;
	mov.u32 	%r1, %tid.x;
	mul.wide.u32 	%rd6, %r1, 4;
	add.s64 	%rd7, %rd5, %rd6;
	ld.global.u32 	%r3, [%rd7];
	add.s64 	%rd8, %rd4, %rd6;
	ld.global.u32 	%r4, [%rd8];
	mul.lo.s32 	%r5, %r4, %r3;
	shl.b32 	%r6, %r1, 2;
	mov.u32 	%r7, _ZZ3mulPiS_S_E1c;
	add.s32 	%r2, %r7, %r6;
	st.shared.u32 	[%r2], %r5;
	bar.sync 	0;
	setp.gt.u32 	%p1, %r1, 31;
	@%p1 bra 	$L__BB1_2;
	ld.shared.u32 	%r8, [%r2+128];
	ld.shared.u32 	%r9, [%r2];
	add.s32 	%r10, %r9, %r8;
	st.shared.u32 	[%r2], %r10;
$L__BB1_2:
	bar.sync 	0;
	setp.gt.u32 	%p2, %r1, 15;
	@%p2 bra 	$L__BB1_4;
	ld.shared.u32 	%r11, [%r2+64];
	ld.shared.u32 	%r12, [%r2];
	add.s32 	%r13, %r12, %r11;
	st.shared.u32 	[%r2], %r13;
$L__BB1_4:
	bar.sync 	0;
	setp.gt.u32 	%p3, %r1, 7;
	@%p3 bra 	$L__BB1_6;
	ld.shared.u32 	%r14, [%r2+32];
	ld.shared.u32 	%r15, [%r2];
	add.s32 	%r16, %r15, %r14;
	st.shared.u32 	[%r2], %r16;
$L__BB1_6:
	bar.sync 	0;
	setp.gt.u32 	%p4, %r1, 3;
	@%p4 bra 	$L__BB1_8;
	ld.shared.u32 	%r17, [%r2+16];
	ld.shared.u32 	%r18, [%r2];
	add.s32 	%r19, %r18, %r17;
	st.shared.u32 	[%r2], %r19;
$L__BB1_8:
	bar.sync 	0;
	setp.gt.u32 	%p5, %r1, 1;
	@%p5 bra 	$L__BB1_10;
	ld.shared.u32 	%r20, [%r2+8];
	ld.shared.u32 	%r21, [%r2];
	add.s32 	%r22, %r21, %r20;
	st.shared.u32 	[%r2], %r22;
$L__BB1_10:
	bar.sync 	0;
	setp.ne.s32 	%p6, %r1, 0;
	@%p6 bra 	$L__BB1_12;
	ld.shared.u32 	%r23, [_ZZ3mulPiS_S_E1c+4];
	ld.shared.u32 	%r24, [%r2];
	add.s32 	%r25, %r24, %r23;
	st.shared.u32 	[%r2], %r25;
$L__BB1_12:
	setp.ne.s32 	%p7, %r1, 0;
	bar.sync 	0;
	@%p7 bra 	$L__BB1_14;
	ld.shared.u32 	%r26, [_ZZ3mulPiS_S_E1c];
	cvta.to.global.u64 	%rd9, %rd1;
	st.global.u32 	[%rd9], %r26;
$L__BB1_14:
	ret;

}


// ===== COMPILED SASS (sm_100) =====

	.target	sm_100

	.elftype	@"ET_EXEC"


//--------------------- .note.nv.tkinfo           --------------------------
	.section	.note.nv.tkinfo,"",@"SHT_NOTE"
	.sectionflags	@"SHF_NOTE_NV_TKINFO"
	.tkinfo
        /*0018*/ 	.word	0x00000002
        /*0030*/ 	.string	""
        /*0030*/ 	.string	"ptxas"
        /*0030*/ 	.string	"Cuda compilation tools, release 13.0, V13.0.88"
        /*0030*/ 	.string	"Build cuda_13.0.r13.0/compiler.36424714_0"
        /*0030*/ 	.string	"-arch sm_100 -m 64 "



//--------------------- .note.nv.cuinfo           --------------------------
	.section	.note.nv.cuinfo,"",@"SHT_NOTE"
	.sectionflags	@"SHF_NOTE_NV_CUINFO"
        /*0018*/ 	.short	0x0002
        /*001a*/ 	.short	0x0064
        /*001c*/ 	.short	0x0082
	.zero		2


//--------------------- .nv.info                  --------------------------
	.section	.nv.info,"",@"SHT_CUDA_INFO"
	.align	4


	//----- nvinfo : EIATTR_REGCOUNT
	.align		4
        /*0000*/ 	.byte	0x04, 0x2f
        /*0002*/ 	.short	(.L_2 - .L_1)
	.align		4
.L_1:
        /*0004*/ 	.word	index@(_Z10helloworldv)
        /*0008*/ 	.word	0x00000018


	//----- nvinfo : EIATTR_FRAME_SIZE
	.align		4
.L_2:
        /*000c*/ 	.byte	0x04, 0x11
        /*000e*/ 	.short	(.L_4 - .L_3)
	.align		4
.L_3:
        /*0010*/ 	.word	index@(_Z10helloworldv)
        /*0014*/ 	.word	0x00000000


	//----- nvinfo : EIATTR_REGCOUNT
	.align		4
.L_4:
        /*0018*/ 	.byte	0x04, 0x2f
        /*001a*/ 	.short	(.L_6 - .L_5)
	.align		4
.L_5:
        /*001c*/ 	.word	index@(_Z3mulPiS_S_)
        /*0020*/ 	.word	0x0000000c


	//----- nvinfo : EIATTR_FRAME_SIZE
	.align		4
.L_6:
        /*0024*/ 	.byte	0x04, 0x11
        /*0026*/ 	.short	(.L_8 - .L_7)
	.align		4
.L_7:
        /*0028*/ 	.word	index@(_Z3mulPiS_S_)
        /*002c*/ 	.word	0x00000000


	//----- nvinfo : EIATTR_MIN_STACK_SIZE
	.align		4
.L_8:
        /*0030*/ 	.byte	0x04, 0x12
        /*0032*/ 	.short	(.L_10 - .L_9)
	.align		4
.L_9:
        /*0034*/ 	.word	index@(_Z3mulPiS_S_)
        /*0038*/ 	.word	0x00000000


	//----- nvinfo : EIATTR_MIN_STACK_SIZE
	.align		4
.L_10:
        /*003c*/ 	.byte	0x04, 0x12
        /*003e*/ 	.short	(.L_12 - .L_11)
	.align		4
.L_11:
        /*0040*/ 	.word	index@(_Z10helloworldv)
        /*0044*/ 	.word	0x00000000
.L_12:


//--------------------- .nv.compat                --------------------------
	.section	.nv.compat,"",@"SHT_CUDA_COMPAT_INFO"
	.align	4
        /*0000*/ 	.byte	0x02, 0x09, 0x00, 0x00, 0x02, 0x02, 0x01, 0x00, 0x02, 0x05, 0x05, 0x00, 0x03, 0x07, 0x01, 0x01
        /*0010*/ 	.byte	0x02, 0x03, 0x00, 0x00, 0x02, 0x06, 0x01, 0x00, 0x04, 0x0b, 0x08, 0x00, 0x09, 0x00, 0x00, 0x00
        /*0020*/ 	.byte	0x00, 0x00, 0x00, 0x00


//--------------------- .nv.info._Z3mulPiS_S_     --------------------------
	.section	.nv.info._Z3mulPiS_S_,"",@"SHT_CUDA_INFO"
	.sectionflags	@""
	.align	4


	//----- nvinfo : EIATTR_CUDA_API_VERSION
	.align		4
        /*0000*/ 	.byte	0x04, 0x37
        /*0002*/ 	.short	(.L_14 - .L_13)
.L_13:
        /*0004*/ 	.word	0x00000082


	//----- nvinfo : EIATTR_KPARAM_INFO
	.align		4
.L_14:
        /*0008*/ 	.byte	0x04, 0x17
        /*000a*/ 	.short	(.L_16 - .L_15)
.L_15:
        /*000c*/ 	.word	0x00000000
        /*0010*/ 	.short	0x0002
        /*0012*/ 	.short	0x0010
        /*0014*/ 	.byte	0x00, 0xf5, 0x21, 0x00


	//----- nvinfo : EIATTR_KPARAM_INFO
	.align		4
.L_16:
        /*0018*/ 	.byte	0x04, 0x17
        /*001a*/ 	.short	(.L_18 - .L_17)
.L_17:
        /*001c*/ 	.word	0x00000000
        /*0020*/ 	.short	0x0001
        /*0022*/ 	.short	0x0008
        /*0024*/ 	.byte	0x00, 0xf5, 0x21, 0x00


	//----- nvinfo : EIATTR_KPARAM_INFO
	.align		4
.L_18:
        /*0028*/ 	.byte	0x04, 0x17
        /*002a*/ 	.short	(.L_20 - .L_19)
.L_19:
        /*002c*/ 	.word	0x00000000
        /*0030*/ 	.short	0x0000
        /*0032*/ 	.short	0x0000
        /*0034*/ 	.byte	0x00, 0xf5, 0x21, 0x00


	//----- nvinfo : EIATTR_SPARSE_MMA_MASK
	.align		4
.L_20:
        /*0038*/ 	.byte	0x03, 0x50
        /*003a*/ 	.short	0x0000


	//----- nvinfo : EIATTR_MAXREG_COUNT
	.align		4
        /*003c*/ 	.byte	0x03, 0x1b
        /*003e*/ 	.short	0x00ff


	//----- nvinfo : EIATTR_NUM_BARRIERS
	.align		4
        /*0040*/ 	.byte	0x02, 0x4c
        /*0042*/ 	.byte	0x01
	.zero		1


	//----- nvinfo : EIATTR_MERCURY_ISA_VERSION
	.align		4
        /*0044*/ 	.byte	0x03, 0x5f
        /*0046*/ 	.short	0x0101


	//----- nvinfo : EIATTR_VRC_CTA_INIT_COUNT
	.align		4
        /*0048*/ 	.byte	0x02, 0x4a
	.zero		1
	.zero		1


	//----- nvinfo : EIATTR_EXIT_INSTR_OFFSETS
	.align		4
        /*004c*/ 	.byte	0x04, 0x1c
        /*004e*/ 	.short	(.L_22 - .L_21)


	//   ....[0]....
.L_21:
        /*0050*/ 	.word	0x00000340


	//   ....[1]....
        /*0054*/ 	.word	0x00000380


	//----- nvinfo : EIATTR_CBANK_PARAM_SIZE
	.align		4
.L_22:
        /*0058*/ 	.byte	0x03, 0x19
        /*005a*/ 	.short	0x0018


	//----- nvinfo : EIATTR_PARAM_CBANK
	.align		4
        /*005c*/ 	.byte	0x04, 0x0a
        /*005e*/ 	.short	(.L_24 - .L_23)
	.align		4
.L_23:
        /*0060*/ 	.word	index@(.nv.constant0._Z3mulPiS_S_)
        /*0064*/ 	.short	0x0380
        /*0066*/ 	.short	0x0018


	//----- nvinfo : EIATTR_SW_WAR
	.align		4
.L_24:
        /*0068*/ 	.byte	0x04, 0x36
        /*006a*/ 	.short	(.L_26 - .L_25)
.L_25:
        /*006c*/ 	.word	0x00000008
.L_26:


//--------------------- .nv.info._Z10helloworldv  --------------------------
	.section	.nv.info._Z10helloworldv,"",@"SHT_CUDA_INFO"
	.sectionflags	@""
	.align	4


	//----- nvinfo : EIATTR_CUDA_API_VERSION
	.align		4
        /*0000*/ 	.byte	0x04, 0x37
        /*0002*/ 	.short	(.L_28 - .L_27)
.L_27:
        /*0004*/ 	.word	0x00000082


	//----- nvinfo : EIATTR_SPARSE_MMA_MASK
	.align		4
.L_28:
        /*0008*/ 	.byte	0x03, 0x50
        /*000a*/ 	.short	0x0000


	//----- nvinfo : EIATTR_MAXREG_COUNT
	.align		4
        /*000c*/ 	.byte	0x03, 0x1b
        /*000e*/ 	.short	0x00ff


	//----- nvinfo : EIATTR_EXTERNS
	.align		4
        /*0010*/ 	.byte	0x04, 0x0f
        /*0012*/ 	.short	(.L_30 - .L_29)


	//   ....[0]....
	.align		4
.L_29:
        /*0014*/ 	.word	index@(vprintf)


	//----- nvinfo : EIATTR_MERCURY_ISA_VERSION
	.align		4
.L_30:
        /*0018*/ 	.byte	0x03, 0x5f
        /*001a*/ 	.short	0x0101


	//----- nvinfo : EIATTR_VRC_CTA_INIT_COUNT
	.align		4
        /*001c*/ 	.byte	0x02, 0x4a
	.zero		1
	.zero		1


	//----- nvinfo : EIATTR_SYSCALL_OFFSETS
	.align		4
        /*0020*/ 	.byte	0x04, 0x46
        /*0022*/ 	.short	(.L_32 - .L_31)


	//   ....[0]....
.L_31:
        /*0024*/ 	.word	0x00000080


	//----- nvinfo : EIATTR_EXIT_INSTR_OFFSETS
	.align		4
.L_32:
        /*0028*/ 	.byte	0x04, 0x1c
        /*002a*/ 	.short	(.L_34 - .L_33)


	//   ....[0]....
.L_33:
        /*002c*/ 	.word	0x00000090


	//----- nvinfo : EIATTR_SW_WAR
	.align		4
.L_34:
        /*0030*/ 	.byte	0x04, 0x36
        /*0032*/ 	.short	(.L_36 - .L_35)
.L_35:
        /*0034*/ 	.word	0x00000008
.L_36:


//--------------------- .nv.callgraph             --------------------------
	.section	.nv.callgraph,"",@"SHT_CUDA_CALLGRAPH"
	.align	4
	.sectionentsize	8
	.align		4
        /*0000*/ 	.word	0x00000000
	.align		4
        /*0004*/ 	.word	0xffffffff
	.align		4
        /*0008*/ 	.word	index@(_Z10helloworldv)
	.align		4
        /*000c*/ 	.word	index@(vprintf)
	.align		4
        /*0010*/ 	.word	0x00000000
	.align		4
        /*0014*/ 	.word	0xfffffffe
	.align		4
        /*0018*/ 	.word	0x00000000
	.align		4
        /*001c*/ 	.word	0xfffffffd
	.align		4
        /*0020*/ 	.word	0x00000000
	.align		4
        /*0024*/ 	.word	0xfffffffc


//--------------------- .nv.constant4             --------------------------
	.section	.nv.constant4,"a",@progbits
	.align	8
	.align		8
.nv.constant4:
        /*0000*/ 	.dword	$str
	.align		8
        /*0008*/ 	.dword	vprintf


//--------------------- .text._Z3mulPiS_S_        --------------------------
	.section	.text._Z3mulPiS_S_,"ax",@progbits
	.align	128
        .global         _Z3mulPiS_S_
        .type           _Z3mulPiS_S_,@function
        .size           _Z3mulPiS_S_,(.L_x_3 - _Z3mulPiS_S_)
        .other          _Z3mulPiS_S_,@"STO_CUDA_ENTRY STV_DEFAULT"
_Z3mulPiS_S_:
.text._Z3mulPiS_S_:
[----:B------:R-:W-:Y:S01]  /*0000*/  LDC R1, c[0x0][0x37c] ;  /* 0x0000df00ff017b82 */ /* 0x000fe20000000800 */
[----:B------:R-:W0:Y:S07]  /*0010*/  S2R R9, SR_TID.X ;  /* 0x0000000000097919 */ /* 0x000e2e0000002100 */
[----:B------:R-:W0:Y:S01]  /*0020*/  LDC.64 R2, c[0x0][0x380] ;  /* 0x0000e000ff027b82 */ /* 0x000e220000000a00 */
[----:B------:R-:W1:Y:S07]  /*0030*/  LDCU.64 UR6, c[0x0][0x358] ;  /* 0x00006b00ff0677ac */ /* 0x000e6e0008000a00 */
[----:B------:R-:W2:Y:S01]  /*0040*/  LDC.64 R4, c[0x0][0x388] ;  /* 0x0000e200ff047b82 */ /* 0x000ea20000000a00 */
[----:B0-----:R-:W-:-:S04]  /*0050*/  IMAD.WIDE.U32 R2, R9, 0x4, R2 ;  /* 0x0000000409027825 */ /* 0x001fc800078e0002 */
[C---:B--2---:R-:W-:Y:S02]  /*0060*/  IMAD.WIDE.U32 R4, R9.reuse, 0x4, R4 ;  /* 0x0000000409047825 */ /* 0x044fe400078e0004 */
[----:B-1----:R-:W2:Y:S04]  /*0070*/  LDG.E R2, desc[UR6][R2.64] ;  /* 0x0000000602027981 */ /* 0x002ea8000c1e1900 */
[----:B------:R-:W2:Y:S01]  /*0080*/  LDG.E R5, desc[UR6][R4.64] ;  /* 0x0000000604057981 */ /* 0x000ea2000c1e1900 */
[----:B------:R-:W0:Y:S01]  /*0090*/  S2UR UR5, SR_CgaCtaId ;  /* 0x00000000000579c3 */ /* 0x000e220000008800 */
[----:B------:R-:W-:Y:S01]  /*00a0*/  UMOV UR4, 0x400 ;  /* 0x0000040000047882 */ /* 0x000fe20000000000 */
[C---:B------:R-:W-:Y:S02]  /*00b0*/  ISETP.GT.U32.AND P0, PT, R9.reuse, 0x1f, PT ;  /* 0x0000001f0900780c */ /* 0x040fe40003f04070 */
[----:B------:R-:W-:Y:S01]  /*00c0*/  ISETP.GT.U32.AND P1, PT, R9, 0xf, PT ;  /* 0x0000000f0900780c */ /* 0x000fe20003f24070 */
[----:B0-----:R-:W-:-:S06]  /*00d0*/  ULEA UR4, UR5, UR4, 0x18 ;  /* 0x0000000405047291 */ /* 0x001fcc000f8ec0ff */
[----:B------:R-:W-:Y:S01]  /*00e0*/  LEA R7, R9, UR4, 0x2 ;  /* 0x0000000409077c11 */ /* 0x000fe2000f8e10ff */
[----:B--2---:R-:W-:-:S05]  /*00f0*/  IMAD R0, R2, R5, RZ ;  /* 0x0000000502007224 */ /* 0x004fca00078e02ff */
[----:B------:R-:W-:Y:S01]  /*0100*/  STS [R7], R0 ;  /* 0x0000000007007388 */ /* 0x000fe20000000800 */
[----:B------:R-:W-:Y:S06]  /*0110*/  BAR.SYNC.DEFER_BLOCKING 0x0 ;  /* 0x0000000000007b1d */ /* 0x000fec0000010000 */
[----:B------:R-:W-:Y:S04]  /*0120*/  @!P0 LDS R6, [R7+0x80] ;  /* 0x0000800007068984 */ /* 0x000fe80000000800 */
[----:B------:R-:W0:Y:S02]  /*0130*/  @!P0 LDS R3, [R7] ;  /* 0x0000000007038984 */ /* 0x000e240000000800 */
[----:B0-----:R-:W-:-:S05]  /*0140*/  @!P0 IMAD.IADD R6, R6, 0x1, R3 ;  /* 0x0000000106068824 */ /* 0x001fca00078e0203 */
[----:B------:R-:W-:Y:S01]  /*0150*/  @!P0 STS [R7], R6 ;  /* 0x0000000607008388 */ /* 0x000fe20000000800 */
[----:B------:R-:W-:Y:S01]  /*0160*/  BAR.SYNC.DEFER_BLOCKING 0x0 ;  /* 0x0000000000007b1d */ /* 0x000fe20000010000 */
[----:B------:R-:W-:-:S05]  /*0170*/  ISETP.GT.U32.AND P0, PT, R9, 0x7, PT ;  /* 0x000000070900780c */ /* 0x000fca0003f04070 */
        /* <DEDUP_REMOVED lines=14> */
[----:B0-----:R-:W-:-:S05]  /*0260*/  @!P1 IADD3 R4, PT, PT, R3, R4, RZ ;  /* 0x0000000403049210 */ /* 0x001fca0007ffe0ff */
[----:B------:R-:W-:Y:S01]  /*0270*/  @!P1 STS [R7], R4 ;  /* 0x0000000407009388 */ /* 0x000fe20000000800 */
[----:B------:R-:W-:Y:S01]  /*0280*/  BAR.SYNC.DEFER_BLOCKING 0x0 ;  /* 0x0000000000007b1d */ /* 0x000fe20000010000 */
[----:B------:R-:W-:-:S05]  /*0290*/  ISETP.NE.AND P1, PT, R9, RZ, PT ;  /* 0x000000ff0900720c */ /* 0x000fca0003f25270 */
[----:B------:R-:W-:Y:S04]  /*02a0*/  @!P0 LDS R2, [R7+0x8] ;  /* 0x0000080007028984 */ /* 0x000fe80000000800 */
[----:B------:R-:W0:Y:S02]  /*02b0*/  @!P0 LDS R3, [R7] ;  /* 0x0000000007038984 */ /* 0x000e240000000800 */
[----:B0-----:R-:W-:-:S05]  /*02c0*/  @!P0 IMAD.IADD R2, R2, 0x1, R3 ;  /* 0x0000000102028824 */ /* 0x001fca00078e0203 */
[----:B------:R-:W-:Y:S01]  /*02d0*/  @!P0 STS [R7], R2 ;  /* 0x0000000207008388 */ /* 0x000fe20000000800 */
[----:B------:R-:W-:Y:S06]  /*02e0*/  BAR.SYNC.DEFER_BLOCKING 0x0 ;  /* 0x0000000000007b1d */ /* 0x000fec0000010000 */
[----:B------:R-:W-:Y:S04]  /*02f0*/  @!P1 LDS R0, [UR4+0x4] ;  /* 0x00000404ff009984 */ /* 0x000fe80008000800 */
[----:B------:R-:W0:Y:S02]  /*0300*/  @!P1 LDS R3, [R7] ;  /* 0x0000000007039984 */ /* 0x000e240000000800 */
[----:B0-----:R-:W-:-:S05]  /*0310*/  @!P1 IADD3 R0, PT, PT, R0, R3, RZ ;  /* 0x0000000300009210 */ /* 0x001fca0007ffe0ff */
[----:B------:R0:W-:Y:S01]  /*0320*/  @!P1 STS [R7], R0 ;  /* 0x0000000007009388 */ /* 0x0001e20000000800 */
[----:B------:R-:W-:Y:S06]  /*0330*/  BAR.SYNC.DEFER_BLOCKING 0x0 ;  /* 0x0000000000007b1d */ /* 0x000fec0000010000 */
[----:B------:R-:W-:Y:S05]  /*0340*/  @P1 EXIT ;  /* 0x000000000000194d */ /* 0x000fea0003800000 */
[----:B------:R-:W1:Y:S01]  /*0350*/  LDS R5, [UR4] ;  /* 0x00000004ff057984 */ /* 0x000e620008000800 */
[----:B------:R-:W1:Y:S03]  /*0360*/  LDC.64 R2, c[0x0][0x390] ;  /* 0x0000e400ff027b82 */ /* 0x000e660000000a00 */
[----:B-1----:R-:W-:Y:S01]  /*0370*/  STG.E desc[UR6][R2.64], R5 ;  /* 0x0000000502007986 */ /* 0x002fe2000c101906 */
[----:B------:R-:W-:Y:S05]  /*0380*/  EXIT ;  /* 0x000000000000794d */ /* 0x000fea0003800000 */
.L_x_0:
[----:B------:R-:W-:-:S00]  /*0390*/  BRA `(.L_x_0) ;  /* 0xfffffffc00fc7947 */ /* 0x000fc0000383ffff */
[----:B------:R-:W-:-:S00]  /*03a0*/  NOP ;  /* 0x0000000000007918 */ /* 0x000fc00000000000 */
        /* <DEDUP_REMOVED lines=13> */
.L_x_3:


//--------------------- .text._Z10helloworldv     --------------------------
	.section	.text._Z10helloworldv,"ax",@progbits
	.align	128
        .global         _Z10helloworldv
        .type           _Z10helloworldv,@function
        .size           _Z10helloworldv,(.L_x_4 - _Z10helloworldv)
        .other          _Z10helloworldv,@"STO_CUDA_ENTRY STV_DEFAULT"
_Z10helloworldv:
.text._Z10helloworldv:
[----:B------:R-:W0:Y:S01]  /*0000*/  LDC R1, c[0x0][0x37c] ;  /* 0x0000df00ff017b82 */ /* 0x000e220000000800 */
[----:B------:R-:W-:Y:S01]  /*0010*/  MOV R0, 0x8 ;  /* 0x0000000800007802 */ /* 0x000fe20000000f00 */
[----:B------:R-:W1:Y:S01]  /*0020*/  LDCU.64 UR4, c[0x4][URZ] ;  /* 0x01000000ff0477ac */ /* 0x000e620008000a00 */
[----:B------:R-:W-:-:S05]  /*0030*/  CS2R R6, SRZ ;  /* 0x0000000000067805 */ /* 0x000fca000001ff00 */
[----:B------:R2:W3:Y:S01]  /*0040*/  LDC.64 R2, c[0x4][R0] ;  /* 0x0100000000027b82 */ /* 0x0004e20000000a00 */
[----:B-1----:R-:W-:Y:S02]  /*0050*/  IMAD.U32 R4, RZ, RZ, UR4 ;  /* 0x00000004ff047e24 */ /* 0x002fe4000f8e00ff */
[----:B--2---:R-:W-:-:S07]  /*0060*/  IMAD.U32 R5, RZ, RZ, UR5 ;  /* 0x00000005ff057e24 */ /* 0x004fce000f8e00ff */
[----:B------:R-:W-:-:S07]  /*0070*/  LEPC R20, `(.L_x_1) ;  /* 0x000000001014794e */ /* 0x000fce0000000000 */
[----:B0--3--:R-:W-:Y:S05]  /*0080*/  CALL.ABS.NOINC R2 ;  /* 0x0000000002007343 */ /* 0x009fea0003c00000 */
.L_x_1:
[----:B------:R-:W-:Y:S05]  /*0090*/  EXIT ;  /* 0x000000000000794d */ /* 0x000fea0003800000 */
.L_x_2:
        /* <DEDUP_REMOVED lines=14> */
.L_x_4:


//--------------------- .nv.global.init           --------------------------
	.section	.nv.global.init,"aw",@progbits
.nv.global.init:
	.type		$str,@object
	.size		$str,(.L_0 - $str)
$str:
        /*0000*/ 	.byte	0x48, 0x65, 0x6c, 0x6c, 0x6f, 0x20, 0x57, 0x6f, 0x72, 0x6c, 0x64, 0x21, 0x0a, 0x00
.L_0:


//--------------------- .nv.shared._Z3mulPiS_S_   --------------------------
	.section	.nv.shared._Z3mulPiS_S_,"aw",@nobits
	.sectionflags	@""
	.align	4
.nv.shared._Z3mulPiS_S_:
	.zero		1280


//--------------------- .nv.shared.reserved.0     --------------------------
	.section	.nv.shared.reserved.0,"aw",@nobits
	.weak		__nv_reservedSMEM_offset_0_alias
	.size		__nv_reservedSMEM_offset_0_alias, 0, 64
	.other		__nv_reservedSMEM_offset_0_alias,@"STO_CUDA_RESERVED_SHARED STV_DEFAULT"
__nv_reservedSMEM_offset_0_alias:
	.zero		0
	.zero		64


//--------------------- .nv.constant0._Z3mulPiS_S_ --------------------------
	.section	.nv.constant0._Z3mulPiS_S_,"a",@progbits
	.sectionflags	@""
	.align	4
.nv.constant0._Z3mulPiS_S_:
	.zero		920


//--------------------- .nv.constant0._Z10helloworldv --------------------------
	.section	.nv.constant0._Z10helloworldv,"a",@progbits
	.sectionflags	@""
	.align	4
.nv.constant0._Z10helloworldv:
	.zero		896


//--------------------- SYMBOLS --------------------------

	.type		.nv.reservedSmem.offset0,@object
	.size		.nv.reservedSmem.offset0,0x4
	.type		.nv.reservedSmem.cap,@object
	.size		.nv.reservedSmem.cap,0x4
	.type		vprintf,@function
